//
// Generated by NVIDIA NVVM Compiler
//
// Compiler Build ID: CL-36424714
// Cuda compilation tools, release 13.0, V13.0.88
// Based on NVVM 20.0.0
//

.version 9.0
.target sm_100
.address_size 64

	// .globl	softmax_back_fn_1d

.visible .entry softmax_back_fn_1d(
	.param .u64 .ptr .align 1 softmax_back_fn_1d_param_0,
	.param .u64 .ptr .align 1 softmax_back_fn_1d_param_1,
	.param .u32 softmax_back_fn_1d_param_2,
	.param .u64 .ptr .align 1 softmax_back_fn_1d_param_3
)
{
	.reg .pred 	%p<2>;
	.reg .b32 	%r<10>;
	.reg .b32 	%f<9>;
	.reg .b64 	%rd<13>;

	ld.param.u64 	%rd1, [softmax_back_fn_1d_param_0];
	ld.param.u64 	%rd2, [softmax_back_fn_1d_param_1];
	ld.param.u32 	%r1, [softmax_back_fn_1d_param_2];
	ld.param.u64 	%rd3, [softmax_back_fn_1d_param_3];
	cvta.to.global.u64 	%rd4, %rd3;
	cvta.to.global.u64 	%rd5, %rd2;
	cvta.to.global.u64 	%rd6, %rd1;
	mov.u32 	%r2, %ntid.x;
	mov.u32 	%r3, %ctaid.x;
	mov.u32 	%r4, %tid.x;
	mad.lo.s32 	%r5, %r2, %r3, %r4;
	div.s32 	%r6, %r5, %r1;
	mul.lo.s32 	%r7, %r6, %r1;
	sub.s32 	%r8, %r5, %r7;
	setp.eq.s32 	%p1, %r6, %r8;
	mul.wide.s32 	%rd7, %r6, 4;
	add.s64 	%rd8, %rd6, %rd7;
	ld.global.f32 	%f1, [%rd8];
	selp.f32 	%f2, 0f3F800000, 0f00000000, %p1;
	mul.wide.s32 	%rd9, %r8, 4;
	add.s64 	%rd10, %rd6, %rd9;
	ld.global.f32 	%f3, [%rd10];
	sub.f32 	%f4, %f2, %f3;
	mul.f32 	%f5, %f1, %f4;
	cvt.rzi.s32.f32 	%r9, %f5;
	cvt.rn.f32.s32 	%f6, %r9;
	add.s64 	%rd11, %rd5, %rd7;
	ld.global.f32 	%f7, [%rd11];
	mul.f32 	%f8, %f7, %f6;
	add.s64 	%rd12, %rd4, %rd9;
	st.global.f32 	[%rd12], %f8;
	ret;

}


// ===== COMPILED SASS (sm_100) =====

	.target	sm_100

	.elftype	@"ET_EXEC"


//--------------------- .note.nv.tkinfo           --------------------------
	.section	.note.nv.tkinfo,"",@"SHT_NOTE"
	.sectionflags	@"SHF_NOTE_NV_TKINFO"
	.tkinfo
        /*0018*/ 	.word	0x00000002
        /*0030*/ 	.string	""
        /*0030*/ 	.string	"ptxas"
        /*0030*/ 	.string	"Cuda compilation tools, release 13.0, V13.0.88"
        /*0030*/ 	.string	"Build cuda_13.0.r13.0/compiler.36424714_0"
        /*0030*/ 	.string	"-arch sm_100 -m 64 "



//--------------------- .note.nv.cuinfo           --------------------------
	.section	.note.nv.cuinfo,"",@"SHT_NOTE"
	.sectionflags	@"SHF_NOTE_NV_CUINFO"
        /*0018*/ 	.short	0x0002
        /*001a*/ 	.short	0x0064
        /*001c*/ 	.short	0x0082
	.zero		2


//--------------------- .nv.info                  --------------------------
	.section	.nv.info,"",@"SHT_CUDA_INFO"
	.align	4


	//----- nvinfo : EIATTR_REGCOUNT
	.align		4
        /*0000*/ 	.byte	0x04, 0x2f
        /*0002*/ 	.short	(.L_1 - .L_0)
	.align		4
.L_0:
        /*0004*/ 	.word	index@(softmax_back_fn_1d)
        /*0008*/ 	.word	0x00000010


	//----- nvinfo : EIATTR_FRAME_SIZE
	.align		4
.L_1:
        /*000c*/ 	.byte	0x04, 0x11
        /*000e*/ 	.short	(.L_3 - .L_2)
	.align		4
.L_2:
        /*0010*/ 	.word	index@(softmax_back_fn_1d)
        /*0014*/ 	.word	0x00000000


	//----- nvinfo : EIATTR_MIN_STACK_SIZE
	.align		4
.L_3:
        /*0018*/ 	.byte	0x04, 0x12
        /*001a*/ 	.short	(.L_5 - .L_4)
	.align		4
.L_4:
        /*001c*/ 	.word	index@(softmax_back_fn_1d)
        /*0020*/ 	.word	0x00000000
.L_5:


//--------------------- .nv.compat                --------------------------
	.section	.nv.compat,"",@"SHT_CUDA_COMPAT_INFO"
	.align	4
        /*0000*/ 	.byte	0x02, 0x09, 0x00, 0x00, 0x02, 0x02, 0x01, 0x00, 0x02, 0x05, 0x05, 0x00, 0x03, 0x07, 0x01, 0x01
        /*0010*/ 	.byte	0x02, 0x03, 0x00, 0x00, 0x02, 0x06, 0x01, 0x00, 0x04, 0x0b, 0x08, 0x00, 0x09, 0x00, 0x00, 0x00
        /*0020*/ 	.byte	0x00, 0x00, 0x00, 0x00


//--------------------- .nv.info.softmax_back_fn_1d --------------------------
	.section	.nv.info.softmax_back_fn_1d,"",@"SHT_CUDA_INFO"
	.sectionflags	@""
	.align	4


	//----- nvinfo : EIATTR_CUDA_API_VERSION
	.align		4
        /*0000*/ 	.byte	0x04, 0x37
        /*0002*/ 	.short	(.L_7 - .L_6)
.L_6:
        /*0004*/ 	.word	0x00000082


	//----- nvinfo : EIATTR_KPARAM_INFO
	.align		4
.L_7:
        /*0008*/ 	.byte	0x04, 0x17
        /*000a*/ 	.short	(.L_9 - .L_8)
.L_8:
        /*000c*/ 	.word	0x00000000
        /*0010*/ 	.short	0x0003
        /*0012*/ 	.short	0x0018
        /*0014*/ 	.byte	0x00, 0xf5, 0x21, 0x00


	//----- nvinfo : EIATTR_KPARAM_INFO
	.align		4
.L_9:
        /*0018*/ 	.byte	0x04, 0x17
        /*001a*/ 	.short	(.L_11 - .L_10)
.L_10:
        /*001c*/ 	.word	0x00000000
        /*0020*/ 	.short	0x0002
        /*0022*/ 	.short	0x0010
        /*0024*/ 	.byte	0x00, 0xf0, 0x11, 0x00


	//----- nvinfo : EIATTR_KPARAM_INFO
	.align		4
.L_11:
        /*0028*/ 	.byte	0x04, 0x17
        /*002a*/ 	.short	(.L_13 - .L_12)
.L_12:
        /*002c*/ 	.word	0x00000000
        /*0030*/ 	.short	0x0001
        /*0032*/ 	.short	0x0008
        /*0034*/ 	.byte	0x00, 0xf5, 0x21, 0x00


	//----- nvinfo : EIATTR_KPARAM_INFO
	.align		4
.L_13:
        /*0038*/ 	.byte	0x04, 0x17
        /*003a*/ 	.short	(.L_15 - .L_14)
.L_14:
        /*003c*/ 	.word	0x00000000
        /*0040*/ 	.short	0x0000
        /*0042*/ 	.short	0x0000
        /*0044*/ 	.byte	0x00, 0xf5, 0x21, 0x00


	//----- nvinfo : EIATTR_SPARSE_MMA_MASK
	.align		4
.L_15:
        /*0048*/ 	.byte	0x03, 0x50
        /*004a*/ 	.short	0x0000


	//----- nvinfo : EIATTR_MAXREG_COUNT
	.align		4
        /*004c*/ 	.byte	0x03, 0x1b
        /*004e*/ 	.short	0x00ff


	//----- nvinfo : EIATTR_MERCURY_ISA_VERSION
	.align		4
        /*0050*/ 	.byte	0x03, 0x5f
        /*0052*/ 	.short	0x0101


	//----- nvinfo : EIATTR_VRC_CTA_INIT_COUNT
	.align		4
        /*0054*/ 	.byte	0x02, 0x4a
	.zero		1
	.zero		1


	//----- nvinfo : EIATTR_EXIT_INSTR_OFFSETS
	.align		4
        /*0058*/ 	.byte	0x04, 0x1c
        /*005a*/ 	.short	(.L_17 - .L_16)


	//   ....[0]....
.L_16:
        /*005c*/ 	.word	0x00000330


	//----- nvinfo : EIATTR_CBANK_PARAM_SIZE
	.align		4
.L_17:
        /*0060*/ 	.byte	0x03, 0x19
        /*0062*/ 	.short	0x0020


	//----- nvinfo : EIATTR_PARAM_CBANK
	.align		4
        /*0064*/ 	.byte	0x04, 0x0a
        /*0066*/ 	.short	(.L_19 - .L_18)
	.align		4
.L_18:
        /*0068*/ 	.word	index@(.nv.constant0.softmax_back_fn_1d)
        /*006c*/ 	.short	0x0380
        /*006e*/ 	.short	0x0020


	//----- nvinfo : EIATTR_SW_WAR
	.align		4
.L_19:
        /*0070*/ 	.byte	0x04, 0x36
        /*0072*/ 	.short	(.L_21 - .L_20)
.L_20:
        /*0074*/ 	.word	0x00000008
.L_21:


//--------------------- .nv.callgraph             --------------------------
	.section	.nv.callgraph,"",@"SHT_CUDA_CALLGRAPH"
	.align	4
	.sectionentsize	8
	.align		4
        /*0000*/ 	.word	0x00000000
	.align		4
        /*0004*/ 	.word	0xffffffff
	.align		4
        /*0008*/ 	.word	0x00000000
	.align		4
        /*000c*/ 	.word	0xfffffffe
	.align		4
        /*0010*/ 	.word	0x00000000
	.align		4
        /*0014*/ 	.word	0xfffffffd
	.align		4
        /*0018*/ 	.word	0x00000000
	.align		4
        /*001c*/ 	.word	0xfffffffc


//--------------------- .text.softmax_back_fn_1d  --------------------------
	.section	.text.softmax_back_fn_1d,"ax",@progbits
	.align	128
        .global         softmax_back_fn_1d
        .type           softmax_back_fn_1d,@function
        .size           softmax_back_fn_1d,(.L_x_1 - softmax_back_fn_1d)
        .other          softmax_back_fn_1d,@"STO_CUDA_ENTRY STV_DEFAULT"
softmax_back_fn_1d:
.text.softmax_back_fn_1d:
[----:B------:R-:W-:Y:S08]  /*0000*/  LDC R1, c[0x0][0x37c] ;  /* 0x0000df00ff017b82 */ /* 0x000ff00000000800 */
[----:B------:R-:W0:Y:S01]  /*0010*/  LDC R11, c[0x0][0x390] ;  /* 0x0000e400ff0b7b82 */ /* 0x000e220000000800 */
[----:B------:R-:W1:Y:S01]  /*0020*/  S2R R0, SR_CTAID.X ;  /* 0x0000000000007919 */ /* 0x000e620000002500 */
[----:B------:R-:W1:Y:S01]  /*0030*/  LDCU UR4, c[0x0][0x360] ;  /* 0x00006c00ff0477ac */ /* 0x000e620008000800 */
[----:B------:R-:W1:Y:S01]  /*0040*/  S2R R5, SR_TID.X ;  /* 0x0000000000057919 */ /* 0x000e620000002100 */
[----:B0-----:R-:W-:-:S04]  /*0050*/  IABS R7, R11 ;  /* 0x0000000b00077213 */ /* 0x001fc80000000000 */
[----:B------:R-:W0:Y:S01]  /*0060*/  I2F.RP R4, R7 ;  /* 0x0000000700047306 */ /* 0x000e220000209400 */
[----:B-1----:R-:W-:Y:S01]  /*0070*/  IMAD R0, R0, UR4, R5 ;  /* 0x0000000400007c24 */ /* 0x002fe2000f8e0205 */
[----:B------:R-:W1:Y:S06]  /*0080*/  LDCU.64 UR4, c[0x0][0x358] ;  /* 0x00006b00ff0477ac */ /* 0x000e6c0008000a00 */
[----:B0-----:R-:W0:Y:S02]  /*0090*/  MUFU.RCP R4, R4 ;  /* 0x0000000400047308 */ /* 0x001e240000001000 */
[----:B0-----:R-:W-:-:S06]  /*00a0*/  IADD3 R2, PT, PT, R4, 0xffffffe, RZ ;  /* 0x0ffffffe04027810 */ /* 0x001fcc0007ffe0ff */
[----:B------:R0:W2:Y:S02]  /*00b0*/  F2I.FTZ.U32.TRUNC.NTZ R3, R2 ;  /* 0x0000000200037305 */ /* 0x0000a4000021f000 */
[----:B0-----:R-:W-:Y:S02]  /*00c0*/  HFMA2 R2, -RZ, RZ, 0, 0 ;  /* 0x00000000ff027431 */ /* 0x001fe400000001ff */
[----:B--2---:R-:W-:-:S04]  /*00d0*/  IMAD.MOV R6, RZ, RZ, -R3 ;  /* 0x000000ffff067224 */ /* 0x004fc800078e0a03 */
[----:B------:R-:W-:Y:S01]  /*00e0*/  IMAD R5, R6, R7, RZ ;  /* 0x0000000706057224 */ /* 0x000fe200078e02ff */
[----:B------:R-:W-:-:S03]  /*00f0*/  IABS R6, R0 ;  /* 0x0000000000067213 */ /* 0x000fc60000000000 */
[----:B------:R-:W-:-:S06]  /*0100*/  IMAD.HI.U32 R3, R3, R5, R2 ;  /* 0x0000000503037227 */ /* 0x000fcc00078e0002 */
[----:B------:R-:W-:-:S04]  /*0110*/  IMAD.HI.U32 R4, R3, R6, RZ ;  /* 0x0000000603047227 */ /* 0x000fc800078e00ff */
[----:B------:R-:W-:-:S04]  /*0120*/  IMAD.MOV R2, RZ, RZ, -R4 ;  /* 0x000000ffff027224 */ /* 0x000fc800078e0a04 */
[----:B------:R-:W-:-:S05]  /*0130*/  IMAD R2, R7, R2, R6 ;  /* 0x0000000207027224 */ /* 0x000fca00078e0206 */
[----:B------:R-:W-:-:S13]  /*0140*/  ISETP.GT.U32.AND P2, PT, R7, R2, PT ;  /* 0x000000020700720c */ /* 0x000fda0003f44070 */
[-C--:B------:R-:W-:Y:S01]  /*0150*/  @!P2 IADD3 R2, PT, PT, R2, -R7.reuse, RZ ;  /* 0x800000070202a210 */ /* 0x080fe20007ffe0ff */
[----:B------:R-:W-:Y:S01]  /*0160*/  @!P2 VIADD R4, R4, 0x1 ;  /* 0x000000010404a836 */ /* 0x000fe20000000000 */
[----:B------:R-:W-:Y:S02]  /*0170*/  ISETP.NE.AND P2, PT, R11, RZ, PT ;  /* 0x000000ff0b00720c */ /* 0x000fe40003f45270 */
[----:B------:R-:W-:Y:S02]  /*0180*/  ISETP.GE.U32.AND P0, PT, R2, R7, PT ;  /* 0x000000070200720c */ /* 0x000fe40003f06070 */
[----:B------:R-:W-:Y:S01]  /*0190*/  LOP3.LUT R2, R0, R11, RZ, 0x3c, !PT ;  /* 0x0000000b00027212 */ /* 0x000fe200078e3cff */
[----:B------:R-:W0:Y:S03]  /*01a0*/  LDC.64 R6, c[0x0][0x388] ;  /* 0x0000e200ff067b82 */ /* 0x000e260000000a00 */
[----:B------:R-:W-:-:S05]  /*01b0*/  ISETP.GE.AND P1, PT, R2, RZ, PT ;  /* 0x000000ff0200720c */ /* 0x000fca0003f26270 */
[----:B------:R-:W2:Y:S02]  /*01c0*/  LDC.64 R2, c[0x0][0x380] ;  /* 0x0000e000ff027b82 */ /* 0x000ea40000000a00 */
[----:B------:R-:W-:-:S05]  /*01d0*/  @P0 IADD3 R4, PT, PT, R4, 0x1, RZ ;  /* 0x0000000104040810 */ /* 0x000fca0007ffe0ff */
[----:B------:R-:W-:-:S05]  /*01e0*/  IMAD.MOV.U32 R9, RZ, RZ, R4 ;  /* 0x000000ffff097224 */ /* 0x000fca00078e0004 */
[----:B------:R-:W-:Y:S02]  /*01f0*/  @!P1 IADD3 R9, PT, PT, -R9, RZ, RZ ;  /* 0x000000ff09099210 */ /* 0x000fe40007ffe1ff */
[----:B------:R-:W-:-:S04]  /*0200*/  @!P2 LOP3.LUT R9, RZ, R11, RZ, 0x33, !PT ;  /* 0x0000000bff09a212 */ /* 0x000fc800078e33ff */
[----:B------:R-:W-:-:S05]  /*0210*/  IADD3 R4, PT, PT, -R9, RZ, RZ ;  /* 0x000000ff09047210 */ /* 0x000fca0007ffe1ff */
[----:B------:R-:W-:-:S04]  /*0220*/  IMAD R11, R11, R4, R0 ;  /* 0x000000040b0b7224 */ /* 0x000fc800078e0200 */
[----:B--2---:R-:W-:-:S04]  /*0230*/  IMAD.WIDE R4, R11, 0x4, R2 ;  /* 0x000000040b047825 */ /* 0x004fc800078e0202 */
[C---:B------:R-:W-:Y:S02]  /*0240*/  IMAD.WIDE R2, R9.reuse, 0x4, R2 ;  /* 0x0000000409027825 */ /* 0x040fe400078e0202 */
[----:B-1----:R-:W2:Y:S04]  /*0250*/  LDG.E R5, desc[UR4][R4.64] ;  /* 0x0000000404057981 */ /* 0x002ea8000c1e1900 */
[----:B------:R-:W3:Y:S01]  /*0260*/  LDG.E R2, desc[UR4][R2.64] ;  /* 0x0000000402027981 */ /* 0x000ee2000c1e1900 */
[----:B0-----:R-:W-:-:S06]  /*0270*/  IMAD.WIDE R6, R9, 0x4, R6 ;  /* 0x0000000409067825 */ /* 0x001fcc00078e0206 */
[----:B------:R-:W4:Y:S01]  /*0280*/  LDG.E R7, desc[UR4][R6.64] ;  /* 0x0000000406077981 */ /* 0x000f22000c1e1900 */
[----:B------:R-:W-:Y:S02]  /*0290*/  ISETP.NE.AND P0, PT, R9, R11, PT ;  /* 0x0000000b0900720c */ /* 0x000fe40003f05270 */
[----:B------:R-:W0:Y:S02]  /*02a0*/  LDC.64 R8, c[0x0][0x398] ;  /* 0x0000e600ff087b82 */ /* 0x000e240000000a00 */
[----:B------:R-:W-:-:S05]  /*02b0*/  FSEL R0, RZ, 1, P0 ;  /* 0x3f800000ff007808 */ /* 0x000fca0000000000 */
[----:B--2---:R-:W-:Y:S01]  /*02c0*/  FADD R13, R0, -R5 ;  /* 0x80000005000d7221 */ /* 0x004fe20000000000 */
[----:B0-----:R-:W-:-:S04]  /*02d0*/  IMAD.WIDE R4, R11, 0x4, R8 ;  /* 0x000000040b047825 */ /* 0x001fc800078e0208 */
[----:B---3--:R-:W-:-:S06]  /*02e0*/  FMUL R13, R2, R13 ;  /* 0x0000000d020d7220 */ /* 0x008fcc0000400000 */
[----:B------:R-:W0:Y:S02]  /*02f0*/  F2I.TRUNC.NTZ R13, R13 ;  /* 0x0000000d000d7305 */ /* 0x000e24000020f100 */
[----:B0-----:R-:W-:-:S05]  /*0300*/  I2FP.F32.S32 R0, R13 ;  /* 0x0000000d00007245 */ /* 0x001fca0000201400 */
[----:B----4-:R-:W-:-:S05]  /*0310*/  FMUL R3, R0, R7 ;  /* 0x0000000700037220 */ /* 0x010fca0000400000 */
[----:B------:R-:W-:Y:S01]  /*0320*/  STG.E desc[UR4][R4.64], R3 ;  /* 0x0000000304007986 */ /* 0x000fe2000c101904 */
[----:B------:R-:W-:Y:S05]  /*0330*/  EXIT ;  /* 0x000000000000794d */ /* 0x000fea0003800000 */
.L_x_0:
[----:B------:R-:W-:-:S00]  /*0340*/  BRA `(.L_x_0) ;  /* 0xfffffffc00fc7947 */ /* 0x000fc0000383ffff */
[----:B------:R-:W-:-:S00]  /*0350*/  NOP ;  /* 0x0000000000007918 */ /* 0x000fc00000000000 */
        /* <DEDUP_REMOVED lines=10> */
.L_x_1:


//--------------------- .nv.shared.reserved.0     --------------------------
	.section	.nv.shared.reserved.0,"aw",@nobits
	.weak		__nv_reservedSMEM_offset_0_alias
	.size		__nv_reservedSMEM_offset_0_alias, 0, 64
	.other		__nv_reservedSMEM_offset_0_alias,@"STO_CUDA_RESERVED_SHARED STV_DEFAULT"
__nv_reservedSMEM_offset_0_alias:
	.zero		0
	.zero		64


//--------------------- .nv.constant0.softmax_back_fn_1d --------------------------
	.section	.nv.constant0.softmax_back_fn_1d,"a",@progbits
	.sectionflags	@""
	.align	4
.nv.constant0.softmax_back_fn_1d:
	.zero		928


//--------------------- SYMBOLS --------------------------

	.type		.nv.reservedSmem.offset0,@object
	.size		.nv.reservedSmem.offset0,0x4
